//
// Generated by NVIDIA NVVM Compiler
//
// Compiler Build ID: CL-36424714
// Cuda compilation tools, release 13.0, V13.0.88
// Based on NVVM 20.0.0
//

.version 9.0
.target sm_100
.address_size 64

	// .globl	_Z20kernel1_sigmoid_fp32PfS_i

.visible .entry _Z20kernel1_sigmoid_fp32PfS_i(
	.param .u64 .ptr .align 1 _Z20kernel1_sigmoid_fp32PfS_i_param_0,
	.param .u64 .ptr .align 1 _Z20kernel1_sigmoid_fp32PfS_i_param_1,
	.param .u32 _Z20kernel1_sigmoid_fp32PfS_i_param_2
)
{
	.reg .pred 	%p<2>;
	.reg .b32 	%r<8>;
	.reg .b32 	%f<15>;
	.reg .b64 	%rd<8>;

	ld.param.u64 	%rd1, [_Z20kernel1_sigmoid_fp32PfS_i_param_0];
	ld.param.u64 	%rd2, [_Z20kernel1_sigmoid_fp32PfS_i_param_1];
	ld.param.u32 	%r2, [_Z20kernel1_sigmoid_fp32PfS_i_param_2];
	mov.u32 	%r3, %tid.x;
	mov.u32 	%r4, %ntid.x;
	mov.u32 	%r5, %ctaid.x;
	mad.lo.s32 	%r1, %r4, %r5, %r3;
	setp.ge.s32 	%p1, %r1, %r2;
	@%p1 bra 	$L__BB0_2;
	cvta.to.global.u64 	%rd3, %rd1;
	cvta.to.global.u64 	%rd4, %rd2;
	mul.wide.s32 	%rd5, %r1, 4;
	add.s64 	%rd6, %rd3, %rd5;
	ld.global.f32 	%f1, [%rd6];
	fma.rn.f32 	%f2, %f1, 0fBBBB989D, 0f3F000000;
	cvt.sat.f32.f32 	%f3, %f2;
	mov.f32 	%f4, 0f4B400001;
	mov.f32 	%f5, 0f437C0000;
	fma.rm.f32 	%f6, %f3, %f5, %f4;
	add.f32 	%f7, %f6, 0fCB40007F;
	neg.f32 	%f8, %f7;
	fma.rn.f32 	%f9, %f1, 0fBFB8AA3B, %f8;
	fma.rn.f32 	%f10, %f1, 0fB2A57060, %f9;
	mov.b32 	%r6, %f6;
	shl.b32 	%r7, %r6, 23;
	mov.b32 	%f11, %r7;
	ex2.approx.ftz.f32 	%f12, %f10;
	fma.rn.f32 	%f13, %f12, %f11, 0f3F800000;
	rcp.rn.f32 	%f14, %f13;
	add.s64 	%rd7, %rd4, %rd5;
	st.global.f32 	[%rd7], %f14;
$L__BB0_2:
	ret;

}
	// .globl	_Z21kernel2_sigmoid_4fp32PfS_i
.visible .entry _Z21kernel2_sigmoid_4fp32PfS_i(
	.param .u64 .ptr .align 1 _Z21kernel2_sigmoid_4fp32PfS_i_param_0,
	.param .u64 .ptr .align 1 _Z21kernel2_sigmoid_4fp32PfS_i_param_1,
	.param .u32 _Z21kernel2_sigmoid_4fp32PfS_i_param_2
)
{
	.reg .pred 	%p<2>;
	.reg .b32 	%r<15>;
	.reg .b32 	%f<51>;
	.reg .b64 	%rd<8>;

	ld.param.u64 	%rd1, [_Z21kernel2_sigmoid_4fp32PfS_i_param_0];
	ld.param.u64 	%rd2, [_Z21kernel2_sigmoid_4fp32PfS_i_param_1];
	ld.param.u32 	%r2, [_Z21kernel2_sigmoid_4fp32PfS_i_param_2];
	mov.u32 	%r3, %tid.x;
	mov.u32 	%r4, %ntid.x;
	mov.u32 	%r5, %ctaid.x;
	mad.lo.s32 	%r6, %r4, %r5, %r3;
	shl.b32 	%r1, %r6, 2;
	setp.ge.s32 	%p1, %r1, %r2;
	@%p1 bra 	$L__BB1_2;
	cvta.to.global.u64 	%rd3, %rd1;
	cvta.to.global.u64 	%rd4, %rd2;
	mul.wide.s32 	%rd5, %r1, 4;
	add.s64 	%rd6, %rd3, %rd5;
	ld.global.v4.f32 	{%f1, %f2, %f3, %f4}, [%rd6];
	fma.rn.f32 	%f5, %f1, 0fBBBB989D, 0f3F000000;
	cvt.sat.f32.f32 	%f6, %f5;
	mov.f32 	%f7, 0f4B400001;
	mov.f32 	%f8, 0f437C0000;
	fma.rm.f32 	%f9, %f6, %f8, %f7;
	add.f32 	%f10, %f9, 0fCB40007F;
	neg.f32 	%f11, %f10;
	fma.rn.f32 	%f12, %f1, 0fBFB8AA3B, %f11;
	fma.rn.f32 	%f13, %f1, 0fB2A57060, %f12;
	mov.b32 	%r7, %f9;
	shl.b32 	%r8, %r7, 23;
	mov.b32 	%f14, %r8;
	ex2.approx.ftz.f32 	%f15, %f13;
	fma.rn.f32 	%f16, %f15, %f14, 0f3F800000;
	rcp.rn.f32 	%f17, %f16;
	fma.rn.f32 	%f18, %f2, 0fBBBB989D, 0f3F000000;
	cvt.sat.f32.f32 	%f19, %f18;
	fma.rm.f32 	%f20, %f19, %f8, %f7;
	add.f32 	%f21, %f20, 0fCB40007F;
	neg.f32 	%f22, %f21;
	fma.rn.f32 	%f23, %f2, 0fBFB8AA3B, %f22;
	fma.rn.f32 	%f24, %f2, 0fB2A57060, %f23;
	mov.b32 	%r9, %f20;
	shl.b32 	%r10, %r9, 23;
	mov.b32 	%f25, %r10;
	ex2.approx.ftz.f32 	%f26, %f24;
	fma.rn.f32 	%f27, %f26, %f25, 0f3F800000;
	rcp.rn.f32 	%f28, %f27;
	fma.rn.f32 	%f29, %f3, 0fBBBB989D, 0f3F000000;
	cvt.sat.f32.f32 	%f30, %f29;
	fma.rm.f32 	%f31, %f30, %f8, %f7;
	add.f32 	%f32, %f31, 0fCB40007F;
	neg.f32 	%f33, %f32;
	fma.rn.f32 	%f34, %f3, 0fBFB8AA3B, %f33;
	fma.rn.f32 	%f35, %f3, 0fB2A57060, %f34;
	mov.b32 	%r11, %f31;
	shl.b32 	%r12, %r11, 23;
	mov.b32 	%f36, %r12;
	ex2.approx.ftz.f32 	%f37, %f35;
	fma.rn.f32 	%f38, %f37, %f36, 0f3F800000;
	rcp.rn.f32 	%f39, %f38;
	fma.rn.f32 	%f40, %f4, 0fBBBB989D, 0f3F000000;
	cvt.sat.f32.f32 	%f41, %f40;
	fma.rm.f32 	%f42, %f41, %f8, %f7;
	add.f32 	%f43, %f42, 0fCB40007F;
	neg.f32 	%f44, %f43;
	fma.rn.f32 	%f45, %f4, 0fBFB8AA3B, %f44;
	fma.rn.f32 	%f46, %f4, 0fB2A57060, %f45;
	mov.b32 	%r13, %f42;
	shl.b32 	%r14, %r13, 23;
	mov.b32 	%f47, %r14;
	ex2.approx.ftz.f32 	%f48, %f46;
	fma.rn.f32 	%f49, %f48, %f47, 0f3F800000;
	rcp.rn.f32 	%f50, %f49;
	add.s64 	%rd7, %rd4, %rd5;
	st.global.v4.f32 	[%rd7], {%f17, %f28, %f39, %f50};
$L__BB1_2:
	ret;

}
	// .globl	_Z20kernel3_sigmoid_fp16P6__halfS0_i
.visible .entry _Z20kernel3_sigmoid_fp16P6__halfS0_i(
	.param .u64 .ptr .align 1 _Z20kernel3_sigmoid_fp16P6__halfS0_i_param_0,
	.param .u64 .ptr .align 1 _Z20kernel3_sigmoid_fp16P6__halfS0_i_param_1,
	.param .u32 _Z20kernel3_sigmoid_fp16P6__halfS0_i_param_2
)
{
	.reg .pred 	%p<2>;
	.reg .b16 	%rs<3>;
	.reg .b32 	%r<8>;
	.reg .b32 	%f<15>;
	.reg .b64 	%rd<8>;

	ld.param.u64 	%rd1, [_Z20kernel3_sigmoid_fp16P6__halfS0_i_param_0];
	ld.param.u64 	%rd2, [_Z20kernel3_sigmoid_fp16P6__halfS0_i_param_1];
	ld.param.u32 	%r2, [_Z20kernel3_sigmoid_fp16P6__halfS0_i_param_2];
	mov.u32 	%r3, %tid.x;
	mov.u32 	%r4, %ntid.x;
	mov.u32 	%r5, %ctaid.x;
	mad.lo.s32 	%r1, %r4, %r5, %r3;
	setp.ge.s32 	%p1, %r1, %r2;
	@%p1 bra 	$L__BB2_2;
	cvta.to.global.u64 	%rd3, %rd1;
	cvta.to.global.u64 	%rd4, %rd2;
	mul.wide.s32 	%rd5, %r1, 2;
	add.s64 	%rd6, %rd3, %rd5;
	ld.global.u16 	%rs1, [%rd6];
	// begin inline asm
	{  cvt.f32.f16 %f1, %rs1;}

	// end inline asm
	fma.rn.f32 	%f3, %f1, 0fBBBB989D, 0f3F000000;
	cvt.sat.f32.f32 	%f4, %f3;
	mov.f32 	%f5, 0f4B400001;
	mov.f32 	%f6, 0f437C0000;
	fma.rm.f32 	%f7, %f4, %f6, %f5;
	add.f32 	%f8, %f7, 0fCB40007F;
	neg.f32 	%f9, %f8;
	fma.rn.f32 	%f10, %f1, 0fBFB8AA3B, %f9;
	fma.rn.f32 	%f11, %f1, 0fB2A57060, %f10;
	mov.b32 	%r6, %f7;
	shl.b32 	%r7, %r6, 23;
	mov.b32 	%f12, %r7;
	ex2.approx.ftz.f32 	%f13, %f11;
	fma.rn.f32 	%f14, %f13, %f12, 0f3F800000;
	rcp.rn.f32 	%f2, %f14;
	// begin inline asm
	{  cvt.rn.f16.f32 %rs2, %f2;}

	// end inline asm
	add.s64 	%rd7, %rd4, %rd5;
	st.global.u16 	[%rd7], %rs2;
$L__BB2_2:
	ret;

}


// ===== COMPILED SASS (sm_100) =====

	.target	sm_100

	.elftype	@"ET_EXEC"


//--------------------- .note.nv.tkinfo           --------------------------
	.section	.note.nv.tkinfo,"",@"SHT_NOTE"
	.sectionflags	@"SHF_NOTE_NV_TKINFO"
	.tkinfo
        /*0018*/ 	.word	0x00000002
        /*0030*/ 	.string	""
        /*0030*/ 	.string	"ptxas"
        /*0030*/ 	.string	"Cuda compilation tools, release 13.0, V13.0.88"
        /*0030*/ 	.string	"Build cuda_13.0.r13.0/compiler.36424714_0"
        /*0030*/ 	.string	"-arch sm_100 -m 64 "



//--------------------- .note.nv.cuinfo           --------------------------
	.section	.note.nv.cuinfo,"",@"SHT_NOTE"
	.sectionflags	@"SHF_NOTE_NV_CUINFO"
        /*0018*/ 	.short	0x0002
        /*001a*/ 	.short	0x0064
        /*001c*/ 	.short	0x0082
	.zero		2


//--------------------- .nv.info                  --------------------------
	.section	.nv.info,"",@"SHT_CUDA_INFO"
	.align	4


	//----- nvinfo : EIATTR_REGCOUNT
	.align		4
        /*0000*/ 	.byte	0x04, 0x2f
        /*0002*/ 	.short	(.L_1 - .L_0)
	.align		4
.L_0:
        /*0004*/ 	.word	index@(_Z20kernel1_sigmoid_fp32PfS_i)
        /*0008*/ 	.word	0x0000000e


	//----- nvinfo : EIATTR_FRAME_SIZE
	.align		4
.L_1:
        /*000c*/ 	.byte	0x04, 0x11
        /*000e*/ 	.short	(.L_3 - .L_2)
	.align		4
.L_2:
        /*0010*/ 	.word	index@($__internal_2_$__cuda_sm20_rcp_rn_f32_slowpath)
        /*0014*/ 	.word	0x00000000


	//----- nvinfo : EIATTR_FRAME_SIZE
	.align		4
.L_3:
        /*0018*/ 	.byte	0x04, 0x11
        /*001a*/ 	.short	(.L_5 - .L_4)
	.align		4
.L_4:
        /*001c*/ 	.word	index@(_Z20kernel1_sigmoid_fp32PfS_i)
        /*0020*/ 	.word	0x00000000


	//----- nvinfo : EIATTR_REGCOUNT
	.align		4
.L_5:
        /*0024*/ 	.byte	0x04, 0x2f
        /*0026*/ 	.short	(.L_7 - .L_6)
	.align		4
.L_6:
        /*0028*/ 	.word	index@(_Z21kernel2_sigmoid_4fp32PfS_i)
        /*002c*/ 	.word	0x00000012


	//----- nvinfo : EIATTR_FRAME_SIZE
	.align		4
.L_7:
        /*0030*/ 	.byte	0x04, 0x11
        /*0032*/ 	.short	(.L_9 - .L_8)
	.align		4
.L_8:
        /*0034*/ 	.word	index@($__internal_1_$__cuda_sm20_rcp_rn_f32_slowpath)
        /*0038*/ 	.word	0x00000000


	//----- nvinfo : EIATTR_FRAME_SIZE
	.align		4
.L_9:
        /*003c*/ 	.byte	0x04, 0x11
        /*003e*/ 	.short	(.L_11 - .L_10)
	.align		4
.L_10:
        /*0040*/ 	.word	index@(_Z21kernel2_sigmoid_4fp32PfS_i)
        /*0044*/ 	.word	0x00000000


	//----- nvinfo : EIATTR_REGCOUNT
	.align		4
.L_11:
        /*0048*/ 	.byte	0x04, 0x2f
        /*004a*/ 	.short	(.L_13 - .L_12)
	.align		4
.L_12:
        /*004c*/ 	.word	index@(_Z20kernel3_sigmoid_fp16P6__halfS0_i)
        /*0050*/ 	.word	0x0000000e


	//----- nvinfo : EIATTR_FRAME_SIZE
	.align		4
.L_13:
        /*0054*/ 	.byte	0x04, 0x11
        /*0056*/ 	.short	(.L_15 - .L_14)
	.align		4
.L_14:
        /*0058*/ 	.word	index@($__internal_0_$__cuda_sm20_rcp_rn_f32_slowpath)
        /*005c*/ 	.word	0x00000000


	//----- nvinfo : EIATTR_FRAME_SIZE
	.align		4
.L_15:
        /*0060*/ 	.byte	0x04, 0x11
        /*0062*/ 	.short	(.L_17 - .L_16)
	.align		4
.L_16:
        /*0064*/ 	.word	index@(_Z20kernel3_sigmoid_fp16P6__halfS0_i)
        /*0068*/ 	.word	0x00000000


	//----- nvinfo : EIATTR_MIN_STACK_SIZE
	.align		4
.L_17:
        /*006c*/ 	.byte	0x04, 0x12
        /*006e*/ 	.short	(.L_19 - .L_18)
	.align		4
.L_18:
        /*0070*/ 	.word	index@(_Z20kernel3_sigmoid_fp16P6__halfS0_i)
        /*0074*/ 	.word	0x00000000


	//----- nvinfo : EIATTR_MIN_STACK_SIZE
	.align		4
.L_19:
        /*0078*/ 	.byte	0x04, 0x12
        /*007a*/ 	.short	(.L_21 - .L_20)
	.align		4
.L_20:
        /*007c*/ 	.word	index@(_Z21kernel2_sigmoid_4fp32PfS_i)
        /*0080*/ 	.word	0x00000000


	//----- nvinfo : EIATTR_MIN_STACK_SIZE
	.align		4
.L_21:
        /*0084*/ 	.byte	0x04, 0x12
        /*0086*/ 	.short	(.L_23 - .L_22)
	.align		4
.L_22:
        /*0088*/ 	.word	index@(_Z20kernel1_sigmoid_fp32PfS_i)
        /*008c*/ 	.word	0x00000000
.L_23:


//--------------------- .nv.compat                --------------------------
	.section	.nv.compat,"",@"SHT_CUDA_COMPAT_INFO"
	.align	4
        /*0000*/ 	.byte	0x02, 0x09, 0x00, 0x00, 0x02, 0x02, 0x01, 0x00, 0x02, 0x05, 0x05, 0x00, 0x03, 0x07, 0x01, 0x01
        /*0010*/ 	.byte	0x02, 0x03, 0x00, 0x00, 0x02, 0x06, 0x01, 0x00, 0x04, 0x0b, 0x08, 0x00, 0x09, 0x00, 0x00, 0x00
        /*0020*/ 	.byte	0x00, 0x00, 0x00, 0x00


//--------------------- .nv.info._Z20kernel3_sigmoid_fp16P6__halfS0_i --------------------------
	.section	.nv.info._Z20kernel3_sigmoid_fp16P6__halfS0_i,"",@"SHT_CUDA_INFO"
	.sectionflags	@""
	.align	4


	//----- nvinfo : EIATTR_CUDA_API_VERSION
	.align		4
        /*0000*/ 	.byte	0x04, 0x37
        /*0002*/ 	.short	(.L_25 - .L_24)
.L_24:
        /*0004*/ 	.word	0x00000082


	//----- nvinfo : EIATTR_KPARAM_INFO
	.align		4
.L_25:
        /*0008*/ 	.byte	0x04, 0x17
        /*000a*/ 	.short	(.L_27 - .L_26)
.L_26:
        /*000c*/ 	.word	0x00000000
        /*0010*/ 	.short	0x0002
        /*0012*/ 	.short	0x0010
        /*0014*/ 	.byte	0x00, 0xf0, 0x11, 0x00


	//----- nvinfo : EIATTR_KPARAM_INFO
	.align		4
.L_27:
        /*0018*/ 	.byte	0x04, 0x17
        /*001a*/ 	.short	(.L_29 - .L_28)
.L_28:
        /*001c*/ 	.word	0x00000000
        /*0020*/ 	.short	0x0001
        /*0022*/ 	.short	0x0008
        /*0024*/ 	.byte	0x00, 0xf5, 0x21, 0x00


	//----- nvinfo : EIATTR_KPARAM_INFO
	.align		4
.L_29:
        /*0028*/ 	.byte	0x04, 0x17
        /*002a*/ 	.short	(.L_31 - .L_30)
.L_30:
        /*002c*/ 	.word	0x00000000
        /*0030*/ 	.short	0x0000
        /*0032*/ 	.short	0x0000
        /*0034*/ 	.byte	0x00, 0xf5, 0x21, 0x00


	//----- nvinfo : EIATTR_SPARSE_MMA_MASK
	.align		4
.L_31:
        /*0038*/ 	.byte	0x03, 0x50
        /*003a*/ 	.short	0x0000


	//----- nvinfo : EIATTR_MAXREG_COUNT
	.align		4
        /*003c*/ 	.byte	0x03, 0x1b
        /*003e*/ 	.short	0x00ff


	//----- nvinfo : EIATTR_MERCURY_ISA_VERSION
	.align		4
        /*0040*/ 	.byte	0x03, 0x5f
        /*0042*/ 	.short	0x0101


	//----- nvinfo : EIATTR_VRC_CTA_INIT_COUNT
	.align		4
        /*0044*/ 	.byte	0x02, 0x4a
	.zero		1
	.zero		1


	//----- nvinfo : EIATTR_EXIT_INSTR_OFFSETS
	.align		4
        /*0048*/ 	.byte	0x04, 0x1c
        /*004a*/ 	.short	(.L_33 - .L_32)


	//   ....[0]....
.L_32:
        /*004c*/ 	.word	0x00000070


	//   ....[1]....
        /*0050*/ 	.word	0x00000280


	//----- nvinfo : EIATTR_CRS_STACK_SIZE
	.align		4
.L_33:
        /*0054*/ 	.byte	0x04, 0x1e
        /*0056*/ 	.short	(.L_35 - .L_34)
.L_34:
        /*0058*/ 	.word	0x00000000


	//----- nvinfo : EIATTR_CBANK_PARAM_SIZE
	.align		4
.L_35:
        /*005c*/ 	.byte	0x03, 0x19
        /*005e*/ 	.short	0x0014


	//----- nvinfo : EIATTR_PARAM_CBANK
	.align		4
        /*0060*/ 	.byte	0x04, 0x0a
        /*0062*/ 	.short	(.L_37 - .L_36)
	.align		4
.L_36:
        /*0064*/ 	.word	index@(.nv.constant0._Z20kernel3_sigmoid_fp16P6__halfS0_i)
        /*0068*/ 	.short	0x0380
        /*006a*/ 	.short	0x0014


	//----- nvinfo : EIATTR_SW_WAR
	.align		4
.L_37:
        /*006c*/ 	.byte	0x04, 0x36
        /*006e*/ 	.short	(.L_39 - .L_38)
.L_38:
        /*0070*/ 	.word	0x00000008
.L_39:


//--------------------- .nv.info._Z21kernel2_sigmoid_4fp32PfS_i --------------------------
	.section	.nv.info._Z21kernel2_sigmoid_4fp32PfS_i,"",@"SHT_CUDA_INFO"
	.sectionflags	@""
	.align	4


	//----- nvinfo : EIATTR_CUDA_API_VERSION
	.align		4
        /*0000*/ 	.byte	0x04, 0x37
        /*0002*/ 	.short	(.L_41 - .L_40)
.L_40:
        /*0004*/ 	.word	0x00000082


	//----- nvinfo : EIATTR_KPARAM_INFO
	.align		4
.L_41:
        /*0008*/ 	.byte	0x04, 0x17
        /*000a*/ 	.short	(.L_43 - .L_42)
.L_42:
        /*000c*/ 	.word	0x00000000
        /*0010*/ 	.short	0x0002
        /*0012*/ 	.short	0x0010
        /*0014*/ 	.byte	0x00, 0xf0, 0x11, 0x00


	//----- nvinfo : EIATTR_KPARAM_INFO
	.align		4
.L_43:
        /*0018*/ 	.byte	0x04, 0x17
        /*001a*/ 	.short	(.L_45 - .L_44)
.L_44:
        /*001c*/ 	.word	0x00000000
        /*0020*/ 	.short	0x0001
        /*0022*/ 	.short	0x0008
        /*0024*/ 	.byte	0x00, 0xf5, 0x21, 0x00


	//----- nvinfo : EIATTR_KPARAM_INFO
	.align		4
.L_45:
        /*0028*/ 	.byte	0x04, 0x17
        /*002a*/ 	.short	(.L_47 - .L_46)
.L_46:
        /*002c*/ 	.word	0x00000000
        /*0030*/ 	.short	0x0000
        /*0032*/ 	.short	0x0000
        /*0034*/ 	.byte	0x00, 0xf5, 0x21, 0x00


	//----- nvinfo : EIATTR_SPARSE_MMA_MASK
	.align		4
.L_47:
        /*0038*/ 	.byte	0x03, 0x50
        /*003a*/ 	.short	0x0000


	//----- nvinfo : EIATTR_MAXREG_COUNT
	.align		4
        /*003c*/ 	.byte	0x03, 0x1b
        /*003e*/ 	.short	0x00ff


	//----- nvinfo : EIATTR_MERCURY_ISA_VERSION
	.align		4
        /*0040*/ 	.byte	0x03, 0x5f
        /*0042*/ 	.short	0x0101


	//----- nvinfo : EIATTR_VRC_CTA_INIT_COUNT
	.align		4
        /*0044*/ 	.byte	0x02, 0x4a
	.zero		1
	.zero		1


	//----- nvinfo : EIATTR_EXIT_INSTR_OFFSETS
	.align		4
        /*0048*/ 	.byte	0x04, 0x1c
        /*004a*/ 	.short	(.L_49 - .L_48)


	//   ....[0]....
.L_48:
        /*004c*/ 	.word	0x00000080


	//   ....[1]....
        /*0050*/ 	.word	0x00000700


	//----- nvinfo : EIATTR_CRS_STACK_SIZE
	.align		4
.L_49:
        /*0054*/ 	.byte	0x04, 0x1e
        /*0056*/ 	.short	(.L_51 - .L_50)
.L_50:
        /*0058*/ 	.word	0x00000000


	//----- nvinfo : EIATTR_CBANK_PARAM_SIZE
	.align		4
.L_51:
        /*005c*/ 	.byte	0x03, 0x19
        /*005e*/ 	.short	0x0014


	//----- nvinfo : EIATTR_PARAM_CBANK
	.align		4
        /*0060*/ 	.byte	0x04, 0x0a
        /*0062*/ 	.short	(.L_53 - .L_52)
	.align		4
.L_52:
        /*0064*/ 	.word	index@(.nv.constant0._Z21kernel2_sigmoid_4fp32PfS_i)
        /*0068*/ 	.short	0x0380
        /*006a*/ 	.short	0x0014


	//----- nvinfo : EIATTR_SW_WAR
	.align		4
.L_53:
        /*006c*/ 	.byte	0x04, 0x36
        /*006e*/ 	.short	(.L_55 - .L_54)
.L_54:
        /*0070*/ 	.word	0x00000008
.L_55:


//--------------------- .nv.info._Z20kernel1_sigmoid_fp32PfS_i --------------------------
	.section	.nv.info._Z20kernel1_sigmoid_fp32PfS_i,"",@"SHT_CUDA_INFO"
	.sectionflags	@""
	.align	4


	//----- nvinfo : EIATTR_CUDA_API_VERSION
	.align		4
        /*0000*/ 	.byte	0x04, 0x37
        /*0002*/ 	.short	(.L_57 - .L_56)
.L_56:
        /*0004*/ 	.word	0x00000082


	//----- nvinfo : EIATTR_KPARAM_INFO
	.align		4
.L_57:
        /*0008*/ 	.byte	0x04, 0x17
        /*000a*/ 	.short	(.L_59 - .L_58)
.L_58:
        /*000c*/ 	.word	0x00000000
        /*0010*/ 	.short	0x0002
        /*0012*/ 	.short	0x0010
        /*0014*/ 	.byte	0x00, 0xf0, 0x11, 0x00


	//----- nvinfo : EIATTR_KPARAM_INFO
	.align		4
.L_59:
        /*0018*/ 	.byte	0x04, 0x17
        /*001a*/ 	.short	(.L_61 - .L_60)
.L_60:
        /*001c*/ 	.word	0x00000000
        /*0020*/ 	.short	0x0001
        /*0022*/ 	.short	0x0008
        /*0024*/ 	.byte	0x00, 0xf5, 0x21, 0x00


	//----- nvinfo : EIATTR_KPARAM_INFO
	.align		4
.L_61:
        /*0028*/ 	.byte	0x04, 0x17
        /*002a*/ 	.short	(.L_63 - .L_62)
.L_62:
        /*002c*/ 	.word	0x00000000
        /*0030*/ 	.short	0x0000
        /*0032*/ 	.short	0x0000
        /*0034*/ 	.byte	0x00, 0xf5, 0x21, 0x00


	//----- nvinfo : EIATTR_SPARSE_MMA_MASK
	.align		4
.L_63:
        /*0038*/ 	.byte	0x03, 0x50
        /*003a*/ 	.short	0x0000


	//----- nvinfo : EIATTR_MAXREG_COUNT
	.align		4
        /*003c*/ 	.byte	0x03, 0x1b
        /*003e*/ 	.short	0x00ff


	//----- nvinfo : EIATTR_MERCURY_ISA_VERSION
	.align		4
        /*0040*/ 	.byte	0x03, 0x5f
        /*0042*/ 	.short	0x0101


	//----- nvinfo : EIATTR_VRC_CTA_INIT_COUNT
	.align		4
        /*0044*/ 	.byte	0x02, 0x4a
	.zero		1
	.zero		1


	//----- nvinfo : EIATTR_EXIT_INSTR_OFFSETS
	.align		4
        /*0048*/ 	.byte	0x04, 0x1c
        /*004a*/ 	.short	(.L_65 - .L_64)


	//   ....[0]....
.L_64:
        /*004c*/ 	.word	0x00000070


	//   ....[1]....
        /*0050*/ 	.word	0x00000260


	//----- nvinfo : EIATTR_CRS_STACK_SIZE
	.align		4
.L_65:
        /*0054*/ 	.byte	0x04, 0x1e
        /*0056*/ 	.short	(.L_67 - .L_66)
.L_66:
        /*0058*/ 	.word	0x00000000


	//----- nvinfo : EIATTR_CBANK_PARAM_SIZE
	.align		4
.L_67:
        /*005c*/ 	.byte	0x03, 0x19
        /*005e*/ 	.short	0x0014


	//----- nvinfo : EIATTR_PARAM_CBANK
	.align		4
        /*0060*/ 	.byte	0x04, 0x0a
        /*0062*/ 	.short	(.L_69 - .L_68)
	.align		4
.L_68:
        /*0064*/ 	.word	index@(.nv.constant0._Z20kernel1_sigmoid_fp32PfS_i)
        /*0068*/ 	.short	0x0380
        /*006a*/ 	.short	0x0014


	//----- nvinfo : EIATTR_SW_WAR
	.align		4
.L_69:
        /*006c*/ 	.byte	0x04, 0x36
        /*006e*/ 	.short	(.L_71 - .L_70)
.L_70:
        /*0070*/ 	.word	0x00000008
.L_71:


//--------------------- .nv.callgraph             --------------------------
	.section	.nv.callgraph,"",@"SHT_CUDA_CALLGRAPH"
	.align	4
	.sectionentsize	8
	.align		4
        /*0000*/ 	.word	0x00000000
	.align		4
        /*0004*/ 	.word	0xffffffff
	.align		4
        /*0008*/ 	.word	0x00000000
	.align		4
        /*000c*/ 	.word	0xfffffffe
	.align		4
        /*0010*/ 	.word	0x00000000
	.align		4
        /*0014*/ 	.word	0xfffffffd
	.align		4
        /*0018*/ 	.word	0x00000000
	.align		4
        /*001c*/ 	.word	0xfffffffc


//--------------------- .text._Z20kernel3_sigmoid_fp16P6__halfS0_i --------------------------
	.section	.text._Z20kernel3_sigmoid_fp16P6__halfS0_i,"ax",@progbits
	.align	128
        .global         _Z20kernel3_sigmoid_fp16P6__halfS0_i
        .type           _Z20kernel3_sigmoid_fp16P6__halfS0_i,@function
        .size           _Z20kernel3_sigmoid_fp16P6__halfS0_i,(.L_x_33 - _Z20kernel3_sigmoid_fp16P6__halfS0_i)
        .other          _Z20kernel3_sigmoid_fp16P6__halfS0_i,@"STO_CUDA_ENTRY STV_DEFAULT"
_Z20kernel3_sigmoid_fp16P6__halfS0_i:
.text._Z20kernel3_sigmoid_fp16P6__halfS0_i:
[----:B------:R-:W-:Y:S01]  /*0000*/  LDC R1, c[0x0][0x37c] ;  /* 0x0000df00ff017b82 */ /* 0x000fe20000000800 */
[----:B------:R-:W0:Y:S01]  /*0010*/  S2R R3, SR_TID.X ;  /* 0x0000000000037919 */ /* 0x000e220000002100 */
[----:B------:R-:W0:Y:S01]  /*0020*/  LDCU UR4, c[0x0][0x360] ;  /* 0x00006c00ff0477ac */ /* 0x000e220008000800 */
[----:B------:R-:W0:Y:S01]  /*0030*/  S2R R0, SR_CTAID.X ;  /* 0x0000000000007919 */ /* 0x000e220000002500 */
[----:B------:R-:W1:Y:S01]  /*0040*/  LDCU UR5, c[0x0][0x390] ;  /* 0x00007200ff0577ac */ /* 0x000e620008000800 */
[----:B0-----:R-:W-:-:S05]  /*0050*/  IMAD R3, R0, UR4, R3 ;  /* 0x0000000400037c24 */ /* 0x001fca000f8e0203 */
[----:B-1----:R-:W-:-:S13]  /*0060*/  ISETP.GE.AND P0, PT, R3, UR5, PT ;  /* 0x0000000503007c0c */ /* 0x002fda000bf06270 */
[----:B------:R-:W-:Y:S05]  /*0070*/  @P0 EXIT ;  /* 0x000000000000094d */ /* 0x000fea0003800000 */
[----:B------:R-:W0:Y:S01]  /*0080*/  LDC.64 R4, c[0x0][0x380] ;  /* 0x0000e000ff047b82 */ /* 0x000e220000000a00 */
[----:B------:R-:W1:Y:S01]  /*0090*/  LDCU.64 UR4, c[0x0][0x358] ;  /* 0x00006b00ff0477ac */ /* 0x000e620008000a00 */
[----:B0-----:R-:W-:-:S06]  /*00a0*/  IMAD.WIDE R4, R3, 0x2, R4 ;  /* 0x0000000203047825 */ /* 0x001fcc00078e0204 */
[----:B-1----:R-:W2:Y:S01]  /*00b0*/  LDG.E.U16 R4, desc[UR4][R4.64] ;  /* 0x0000000404047981 */ /* 0x002ea2000c1e1500 */
[----:B------:R-:W-:Y:S01]  /*00c0*/  IMAD.MOV.U32 R7, RZ, RZ, 0x3bbb989d ;  /* 0x3bbb989dff077424 */ /* 0x000fe200078e00ff */
[----:B------:R-:W-:Y:S01]  /*00d0*/  BSSY.RECONVERGENT B0, `(.L_x_0) ;  /* 0x0000016000007945 */ /* 0x000fe20003800200 */
[----:B------:R-:W-:Y:S02]  /*00e0*/  IMAD.MOV.U32 R9, RZ, RZ, 0x437c0000 ;  /* 0x437c0000ff097424 */ /* 0x000fe400078e00ff */
[----:B--2---:R-:W-:-:S05]  /*00f0*/  HADD2.F32 R0, -RZ, R4.H0_H0 ;  /* 0x20000004ff007230 */ /* 0x004fca0000004100 */
[----:B------:R-:W-:-:S04]  /*0100*/  FFMA.SAT R2, R0, -R7, 0.5 ;  /* 0x3f00000000027423 */ /* 0x000fc80000002807 */
[----:B------:R-:W-:-:S04]  /*0110*/  FFMA.RM R2, R2, R9, 12582913 ;  /* 0x4b40000102027423 */ /* 0x000fc80000004009 */
[C---:B------:R-:W-:Y:S01]  /*0120*/  FADD R7, R2.reuse, -12583039 ;  /* 0xcb40007f02077421 */ /* 0x040fe20000000000 */
[----:B------:R-:W-:-:S03]  /*0130*/  SHF.L.U32 R2, R2, 0x17, RZ ;  /* 0x0000001702027819 */ /* 0x000fc600000006ff */
[----:B------:R-:W-:-:S04]  /*0140*/  FFMA R7, R0, -1.4426950216293334961, -R7 ;  /* 0xbfb8aa3b00077823 */ /* 0x000fc80000000807 */
[----:B------:R-:W-:-:S06]  /*0150*/  FFMA R7, R0, -1.925963033500011079e-08, R7 ;  /* 0xb2a5706000077823 */ /* 0x000fcc0000000007 */
[----:B------:R-:W0:Y:S02]  /*0160*/  MUFU.EX2 R7, R7 ;  /* 0x0000000700077308 */ /* 0x000e240000000800 */
[----:B0-----:R-:W-:-:S04]  /*0170*/  FFMA R0, R2, R7, 1 ;  /* 0x3f80000002007423 */ /* 0x001fc80000000007 */
[----:B------:R-:W-:-:S05]  /*0180*/  VIADD R2, R0, 0x1800000 ;  /* 0x0180000000027836 */ /* 0x000fca0000000000 */
[----:B------:R-:W-:-:S04]  /*0190*/  LOP3.LUT R2, R2, 0x7f800000, RZ, 0xc0, !PT ;  /* 0x7f80000002027812 */ /* 0x000fc800078ec0ff */
[----:B------:R-:W-:-:S13]  /*01a0*/  ISETP.GT.U32.AND P0, PT, R2, 0x1ffffff, PT ;  /* 0x01ffffff0200780c */ /* 0x000fda0003f04070 */
[----:B------:R-:W-:Y:S05]  /*01b0*/  @P0 BRA `(.L_x_1) ;  /* 0x00000000000c0947 */ /* 0x000fea0003800000 */
[----:B------:R-:W-:-:S07]  /*01c0*/  MOV R4, 0x1e0 ;  /* 0x000001e000047802 */ /* 0x000fce0000000f00 */
[----:B------:R-:W-:Y:S05]  /*01d0*/  CALL.REL.NOINC `($__internal_0_$__cuda_sm20_rcp_rn_f32_slowpath) ;  /* 0x00000000002c7944 */ /* 0x000fea0003c00000 */
[----:B------:R-:W-:Y:S05]  /*01e0*/  BRA `(.L_x_2) ;  /* 0x0000000000107947 */ /* 0x000fea0003800000 */
.L_x_1:
[----:B------:R-:W0:Y:S02]  /*01f0*/  MUFU.RCP R5, R0 ;  /* 0x0000000000057308 */ /* 0x000e240000001000 */
[----:B0-----:R-:W-:-:S04]  /*0200*/  FFMA R2, R0, R5, -1 ;  /* 0xbf80000000027423 */ /* 0x001fc80000000005 */
[----:B------:R-:W-:-:S04]  /*0210*/  FADD.FTZ R2, -R2, -RZ ;  /* 0x800000ff02027221 */ /* 0x000fc80000010100 */
[----:B------:R-:W-:-:S07]  /*0220*/  FFMA R2, R5, R2, R5 ;  /* 0x0000000205027223 */ /* 0x000fce0000000005 */
.L_x_2:
[----:B------:R-:W-:Y:S05]  /*0230*/  BSYNC.RECONVERGENT B0 ;  /* 0x0000000000007941 */ /* 0x000fea0003800200 */
.L_x_0:
[----:B------:R-:W0:Y:S01]  /*0240*/  LDC.64 R4, c[0x0][0x388] ;  /* 0x0000e200ff047b82 */ /* 0x000e220000000a00 */
[----:B------:R-:W-:Y:S01]  /*0250*/  F2FP.F16.F32.PACK_AB R0, RZ, R2 ;  /* 0x00000002ff00723e */ /* 0x000fe200000000ff */
[----:B0-----:R-:W-:-:S05]  /*0260*/  IMAD.WIDE R2, R3, 0x2, R4 ;  /* 0x0000000203027825 */ /* 0x001fca00078e0204 */
[----:B------:R-:W-:Y:S01]  /*0270*/  STG.E.U16 desc[UR4][R2.64], R0 ;  /* 0x0000000002007986 */ /* 0x000fe2000c101504 */
[----:B------:R-:W-:Y:S05]  /*0280*/  EXIT ;  /* 0x000000000000794d */ /* 0x000fea0003800000 */
        .weak           $__internal_0_$__cuda_sm20_rcp_rn_f32_slowpath
        .type           $__internal_0_$__cuda_sm20_rcp_rn_f32_slowpath,@function
        .size           $__internal_0_$__cuda_sm20_rcp_rn_f32_slowpath,(.L_x_33 - $__internal_0_$__cuda_sm20_rcp_rn_f32_slowpath)
$__internal_0_$__cuda_sm20_rcp_rn_f32_slowpath:
[----:B------:R-:W-:Y:S01]  /*0290*/  IMAD.SHL.U32 R2, R0, 0x2, RZ ;  /* 0x0000000200027824 */ /* 0x000fe200078e00ff */
[----:B------:R-:W-:Y:S04]  /*02a0*/  BSSY.RECONVERGENT B1, `(.L_x_3) ;  /* 0x0000030000017945 */ /* 0x000fe80003800200 */
[----:B------:R-:W-:-:S04]  /*02b0*/  SHF.R.U32.HI R2, RZ, 0x18, R2 ;  /* 0x00000018ff027819 */ /* 0x000fc80000011602 */
[----:B------:R-:W-:-:S13]  /*02c0*/  ISETP.NE.U32.AND P0, PT, R2, RZ, PT ;  /* 0x000000ff0200720c */ /* 0x000fda0003f05070 */
[----:B------:R-:W-:Y:S05]  /*02d0*/  @P0 BRA `(.L_x_4) ;  /* 0x0000000000280947 */ /* 0x000fea0003800000 */
[----:B------:R-:W-:-:S04]  /*02e0*/  SHF.L.U32 R2, R0, 0x1, RZ ;  /* 0x0000000100027819 */ /* 0x000fc800000006ff */
[----:B------:R-:W-:-:S13]  /*02f0*/  ISETP.NE.AND P0, PT, R2, RZ, PT ;  /* 0x000000ff0200720c */ /* 0x000fda0003f05270 */
[----:B------:R-:W-:Y:S01]  /*0300*/  @P0 FFMA R6, R0, 1.84467440737095516160e+19, RZ ;  /* 0x5f80000000060823 */ /* 0x000fe200000000ff */
[----:B------:R-:W-:Y:S08]  /*0310*/  @!P0 MUFU.RCP R5, R0 ;  /* 0x0000000000058308 */ /* 0x000ff00000001000 */
[----:B------:R-:W0:Y:S02]  /*0320*/  @P0 MUFU.RCP R7, R6 ;  /* 0x0000000600070308 */ /* 0x000e240000001000 */
[----:B0-----:R-:W-:-:S04]  /*0330*/  @P0 FFMA R2, R6, R7, -1 ;  /* 0xbf80000006020423 */ /* 0x001fc80000000007 */
[----:B------:R-:W-:-:S04]  /*0340*/  @P0 FADD.FTZ R2, -R2, -RZ ;  /* 0x800000ff02020221 */ /* 0x000fc80000010100 */
[----:B------:R-:W-:-:S04]  /*0350*/  @P0 FFMA R2, R7, R2, R7 ;  /* 0x0000000207020223 */ /* 0x000fc80000000007 */
[----:B------:R-:W-:Y:S01]  /*0360*/  @P0 FFMA R5, R2, 1.84467440737095516160e+19, RZ ;  /* 0x5f80000002050823 */ /* 0x000fe200000000ff */
[----:B------:R-:W-:Y:S06]  /*0370*/  BRA `(.L_x_5) ;  /* 0x0000000000887947 */ /* 0x000fec0003800000 */
.L_x_4:
[----:B------:R-:W-:-:S05]  /*0380*/  VIADD R5, R2, 0xffffff03 ;  /* 0xffffff0302057836 */ /* 0x000fca0000000000 */
[----:B------:R-:W-:-:S13]  /*0390*/  ISETP.GT.U32.AND P0, PT, R5, 0x1, PT ;  /* 0x000000010500780c */ /* 0x000fda0003f04070 */
[----:B------:R-:W-:Y:S05]  /*03a0*/  @P0 BRA `(.L_x_6) ;  /* 0x0000000000780947 */ /* 0x000fea0003800000 */
[----:B------:R-:W-:Y:S01]  /*03b0*/  LOP3.LUT R6, R0, 0x7fffff, RZ, 0xc0, !PT ;  /* 0x007fffff00067812 */ /* 0x000fe200078ec0ff */
[----:B------:R-:W-:-:S03]  /*03c0*/  IMAD.MOV.U32 R10, RZ, RZ, 0x3 ;  /* 0x00000003ff0a7424 */ /* 0x000fc600078e00ff */
[----:B------:R-:W-:Y:S02]  /*03d0*/  LOP3.LUT R6, R6, 0x3f800000, RZ, 0xfc, !PT ;  /* 0x3f80000006067812 */ /* 0x000fe400078efcff */
[----:B------:R-:W-:Y:S02]  /*03e0*/  SHF.L.U32 R11, R10, R5, RZ ;  /* 0x000000050a0b7219 */ /* 0x000fe400000006ff */
[----:B------:R-:W0:Y:S02]  /*03f0*/  MUFU.RCP R7, R6 ;  /* 0x0000000600077308 */ /* 0x000e240000001000 */
[----:B0-----:R-:W-:-:S04]  /*0400*/  FFMA R8, R6, R7, -1 ;  /* 0xbf80000006087423 */ /* 0x001fc80000000007 */
[----:B------:R-:W-:-:S04]  /*0410*/  FADD.FTZ R8, -R8, -RZ ;  /* 0x800000ff08087221 */ /* 0x000fc80000010100 */
[CCC-:B------:R-:W-:Y:S01]  /*0420*/  FFMA.RM R9, R7.reuse, R8.reuse, R7.reuse ;  /* 0x0000000807097223 */ /* 0x1c0fe20000004007 */
[----:B------:R-:W-:-:S04]  /*0430*/  FFMA.RP R8, R7, R8, R7 ;  /* 0x0000000807087223 */ /* 0x000fc80000008007 */
[C---:B------:R-:W-:Y:S02]  /*0440*/  LOP3.LUT R7, R9.reuse, 0x7fffff, RZ, 0xc0, !PT ;  /* 0x007fffff09077812 */ /* 0x040fe400078ec0ff */
[----:B------:R-:W-:Y:S02]  /*0450*/  FSETP.NEU.FTZ.AND P0, PT, R9, R8, PT ;  /* 0x000000080900720b */ /* 0x000fe40003f1d000 */
[----:B------:R-:W-:Y:S02]  /*0460*/  LOP3.LUT R8, R7, 0x800000, RZ, 0xfc, !PT ;  /* 0x0080000007087812 */ /* 0x000fe400078efcff */
[----:B------:R-:W-:Y:S02]  /*0470*/  SEL R7, RZ, 0xffffffff, !P0 ;  /* 0xffffffffff077807 */ /* 0x000fe40004000000 */
[----:B------:R-:W-:Y:S02]  /*0480*/  LOP3.LUT R6, R11, R8, RZ, 0xc0, !PT ;  /* 0x000000080b067212 */ /* 0x000fe400078ec0ff */
[----:B------:R-:W-:-:S02]  /*0490*/  IADD3 R7, PT, PT, -R7, RZ, RZ ;  /* 0x000000ff07077210 */ /* 0x000fc40007ffe1ff */
[-C--:B------:R-:W-:Y:S02]  /*04a0*/  SHF.R.U32.HI R6, RZ, R5.reuse, R6 ;  /* 0x00000005ff067219 */ /* 0x080fe40000011606 */
[----:B------:R-:W-:Y:S02]  /*04b0*/  LOP3.LUT P1, RZ, R7, R5, R8, 0xf8, !PT ;  /* 0x0000000507ff7212 */ /* 0x000fe4000782f808 */
[C---:B------:R-:W-:Y:S02]  /*04c0*/  LOP3.LUT P0, RZ, R6.reuse, 0x1, RZ, 0xc0, !PT ;  /* 0x0000000106ff7812 */ /* 0x040fe4000780c0ff */
[----:B------:R-:W-:-:S04]  /*04d0*/  LOP3.LUT P2, RZ, R6, 0x2, RZ, 0xc0, !PT ;  /* 0x0000000206ff7812 */ /* 0x000fc8000784c0ff */
[----:B------:R-:W-:Y:S02]  /*04e0*/  PLOP3.LUT P0, PT, P0, P1, P2, 0xe0, 0x0 ;  /* 0x000000000000781c */ /* 0x000fe40000703c20 */
[----:B------:R-:W-:Y:S02]  /*04f0*/  LOP3.LUT P1, RZ, R0, 0x7fffff, RZ, 0xc0, !PT ;  /* 0x007fffff00ff7812 */ /* 0x000fe4000782c0ff */
[----:B------:R-:W-:-:S05]  /*0500*/  SEL R5, RZ, 0x1, !P0 ;  /* 0x00000001ff057807 */ /* 0x000fca0004000000 */
[----:B------:R-:W-:-:S05]  /*0510*/  IMAD.MOV R5, RZ, RZ, -R5 ;  /* 0x000000ffff057224 */ /* 0x000fca00078e0a05 */
[----:B------:R-:W-:Y:S02]  /*0520*/  ISETP.GE.AND P0, PT, R5, RZ, PT ;  /* 0x000000ff0500720c */ /* 0x000fe40003f06270 */
[----:B------:R-:W-:-:S04]  /*0530*/  IADD3 R5, PT, PT, R2, -0xfc, RZ ;  /* 0xffffff0402057810 */ /* 0x000fc80007ffe0ff */
[----:B------:R-:W-:-:S07]  /*0540*/  SHF.R.U32.HI R5, RZ, R5, R8 ;  /* 0x00000005ff057219 */ /* 0x000fce0000011608 */
[----:B------:R-:W-:-:S05]  /*0550*/  @!P0 VIADD R5, R5, 0x1 ;  /* 0x0000000105058836 */ /* 0x000fca0000000000 */
[----:B------:R-:W-:-:S04]  /*0560*/  @!P1 SHF.L.U32 R5, R5, 0x1, RZ ;  /* 0x0000000105059819 */ /* 0x000fc800000006ff */
[----:B------:R-:W-:Y:S01]  /*0570*/  LOP3.LUT R5, R5, 0x80000000, R0, 0xf8, !PT ;  /* 0x8000000005057812 */ /* 0x000fe200078ef800 */
[----:B------:R-:W-:Y:S06]  /*0580*/  BRA `(.L_x_5) ;  /* 0x0000000000047947 */ /* 0x000fec0003800000 */
.L_x_6:
[----:B------:R0:W1:Y:S02]  /*0590*/  MUFU.RCP R5, R0 ;  /* 0x0000000000057308 */ /* 0x0000640000001000 */
.L_x_5:
[----:B------:R-:W-:Y:S05]  /*05a0*/  BSYNC.RECONVERGENT B1 ;  /* 0x0000000000017941 */ /* 0x000fea0003800200 */
.L_x_3:
[----:B-1----:R-:W-:Y:S02]  /*05b0*/  IMAD.MOV.U32 R2, RZ, RZ, R5 ;  /* 0x000000ffff027224 */ /* 0x002fe400078e0005 */
[----:B------:R-:W-:-:S04]  /*05c0*/  HFMA2 R5, -RZ, RZ, 0, 0 ;  /* 0x00000000ff057431 */ /* 0x000fc800000001ff */
[----:B0-----:R-:W-:Y:S05]  /*05d0*/  RET.REL.NODEC R4 `(_Z20kernel3_sigmoid_fp16P6__halfS0_i) ;  /* 0xfffffff804887950 */ /* 0x001fea0003c3ffff */
.L_x_7:
[----:B------:R-:W-:-:S00]  /*05e0*/  BRA `(.L_x_7) ;  /* 0xfffffffc00fc7947 */ /* 0x000fc0000383ffff */
[----:B------:R-:W-:-:S00]  /*05f0*/  NOP ;  /* 0x0000000000007918 */ /* 0x000fc00000000000 */
        /* <DEDUP_REMOVED lines=8> */
.L_x_33:


//--------------------- .text._Z21kernel2_sigmoid_4fp32PfS_i --------------------------
	.section	.text._Z21kernel2_sigmoid_4fp32PfS_i,"ax",@progbits
	.align	128
        .global         _Z21kernel2_sigmoid_4fp32PfS_i
        .type           _Z21kernel2_sigmoid_4fp32PfS_i,@function
        .size           _Z21kernel2_sigmoid_4fp32PfS_i,(.L_x_34 - _Z21kernel2_sigmoid_4fp32PfS_i)
        .other          _Z21kernel2_sigmoid_4fp32PfS_i,@"STO_CUDA_ENTRY STV_DEFAULT"
_Z21kernel2_sigmoid_4fp32PfS_i:
.text._Z21kernel2_sigmoid_4fp32PfS_i:
[----:B------:R-:W-:Y:S01]  /*0000*/  LDC R1, c[0x0][0x37c] ;  /* 0x0000df00ff017b82 */ /* 0x000fe20000000800 */
[----:B------:R-:W0:Y:S01]  /*0010*/  S2R R3, SR_TID.X ;  /* 0x0000000000037919 */ /* 0x000e220000002100 */
[----:B------:R-:W0:Y:S01]  /*0020*/  LDCU UR4, c[0x0][0x360] ;  /* 0x00006c00ff0477ac */ /* 0x000e220008000800 */
[----:B------:R-:W0:Y:S01]  /*0030*/  S2R R0, SR_CTAID.X ;  /* 0x0000000000007919 */ /* 0x000e220000002500 */
[----:B------:R-:W1:Y:S01]  /*0040*/  LDCU UR5, c[0x0][0x390] ;  /* 0x00007200ff0577ac */ /* 0x000e620008000800 */
[----:B0-----:R-:W-:-:S05]  /*0050*/  IMAD R3, R0, UR4, R3 ;  /* 0x0000000400037c24 */ /* 0x001fca000f8e0203 */
[----:B------:R-:W-:-:S04]  /*0060*/  SHF.L.U32 R3, R3, 0x2, RZ ;  /* 0x0000000203037819 */ /* 0x000fc800000006ff */
[----:B-1----:R-:W-:-:S13]  /*0070*/  ISETP.GE.AND P0, PT, R3, UR5, PT ;  /* 0x0000000503007c0c */ /* 0x002fda000bf06270 */
[----:B------:R-:W-:Y:S05]  /*0080*/  @P0 EXIT ;  /* 0x000000000000094d */ /* 0x000fea0003800000 */
[----:B------:R-:W0:Y:S01]  /*0090*/  LDC.64 R4, c[0x0][0x380] ;  /* 0x0000e000ff047b82 */ /* 0x000e220000000a00 */
[----:B------:R-:W1:Y:S01]  /*00a0*/  LDCU.64 UR4, c[0x0][0x358] ;  /* 0x00006b00ff0477ac */ /* 0x000e620008000a00 */
[----:B0-----:R-:W-:-:S06]  /*00b0*/  IMAD.WIDE R4, R3, 0x4, R4 ;  /* 0x0000000403047825 */ /* 0x001fcc00078e0204 */
[----:B-1----:R-:W2:Y:S01]  /*00c0*/  LDG.E.128 R4, desc[UR4][R4.64] ;  /* 0x0000000404047981 */ /* 0x002ea2000c1e1d00 */
[----:B------:R-:W-:Y:S02]  /*00d0*/  HFMA2 R9, -RZ, RZ, 0.96630859375, -0.0022525787353515625 ;  /* 0x3bbb989dff097431 */ /* 0x000fe400000001ff */
[----:B------:R-:W-:Y:S01]  /*00e0*/  IMAD.MOV.U32 R11, RZ, RZ, 0x437c0000 ;  /* 0x437c0000ff0b7424 */ /* 0x000fe200078e00ff */
[----:B------:R-:W-:Y:S02]  /*00f0*/  BSSY.RECONVERGENT B0, `(.L_x_8) ;  /* 0x0000015000007945 */ /* 0x000fe40003800200 */
[----:B--2---:R-:W-:-:S04]  /*0100*/  FFMA.SAT R0, R4, -R9, 0.5 ;  /* 0x3f00000004007423 */ /* 0x004fc80000002809 */
[----:B------:R-:W-:-:S04]  /*0110*/  FFMA.RM R0, R0, R11, 12582913 ;  /* 0x4b40000100007423 */ /* 0x000fc8000000400b */
[C---:B------:R-:W-:Y:S01]  /*0120*/  FADD R9, R0.reuse, -12583039 ;  /* 0xcb40007f00097421 */ /* 0x040fe20000000000 */
[----:B------:R-:W-:-:S03]  /*0130*/  SHF.L.U32 R0, R0, 0x17, RZ ;  /* 0x0000001700007819 */ /* 0x000fc600000006ff */
[----:B------:R-:W-:-:S04]  /*0140*/  FFMA R9, R4, -1.4426950216293334961, -R9 ;  /* 0xbfb8aa3b04097823 */ /* 0x000fc80000000809 */
[----:B------:R-:W-:-:S06]  /*0150*/  FFMA R9, R4, -1.925963033500011079e-08, R9 ;  /* 0xb2a5706004097823 */ /* 0x000fcc0000000009 */
[----:B------:R-:W0:Y:S02]  /*0160*/  MUFU.EX2 R9, R9 ;  /* 0x0000000900097308 */ /* 0x000e240000000800 */
[----:B0-----:R-:W-:-:S05]  /*0170*/  FFMA R0, R0, R9, 1 ;  /* 0x3f80000000007423 */ /* 0x001fca0000000009 */
[----:B------:R-:W-:-:S04]  /*0180*/  IADD3 R2, PT, PT, R0, 0x1800000, RZ ;  /* 0x0180000000027810 */ /* 0x000fc80007ffe0ff */
[----:B------:R-:W-:-:S04]  /*0190*/  LOP3.LUT R2, R2, 0x7f800000, RZ, 0xc0, !PT ;  /* 0x7f80000002027812 */ /* 0x000fc800078ec0ff */
[----:B------:R-:W-:-:S13]  /*01a0*/  ISETP.GT.U32.AND P0, PT, R2, 0x1ffffff, PT ;  /* 0x01ffffff0200780c */ /* 0x000fda0003f04070 */
[----:B------:R-:W-:Y:S05]  /*01b0*/  @P0 BRA `(.L_x_9) ;  /* 0x0000000000100947 */ /* 0x000fea0003800000 */
[----:B------:R-:W-:-:S07]  /*01c0*/  MOV R8, 0x1e0 ;  /* 0x000001e000087802 */ /* 0x000fce0000000f00 */
[----:B------:R-:W-:Y:S05]  /*01d0*/  CALL.REL.NOINC `($__internal_1_$__cuda_sm20_rcp_rn_f32_slowpath) ;  /* 0x00000004004c7944 */ /* 0x000fea0003c00000 */
[----:B------:R-:W-:Y:S01]  /*01e0*/  IMAD.MOV.U32 R4, RZ, RZ, R0 ;  /* 0x000000ffff047224 */ /* 0x000fe200078e0000 */
[----:B------:R-:W-:Y:S06]  /*01f0*/  BRA `(.L_x_10) ;  /* 0x0000000000107947 */ /* 0x000fec0003800000 */
.L_x_9:
[----:B------:R-:W0:Y:S02]  /*0200*/  MUFU.RCP R9, R0 ;  /* 0x0000000000097308 */ /* 0x000e240000001000 */
[----:B0-----:R-:W-:-:S04]  /*0210*/  FFMA R2, R0, R9, -1 ;  /* 0xbf80000000027423 */ /* 0x001fc80000000009 */
[----:B------:R-:W-:-:S04]  /*0220*/  FADD.FTZ R2, -R2, -RZ ;  /* 0x800000ff02027221 */ /* 0x000fc80000010100 */
[----:B------:R-:W-:-:S07]  /*0230*/  FFMA R4, R9, R2, R9 ;  /* 0x0000000209047223 */ /* 0x000fce0000000009 */
.L_x_10:
[----:B------:R-:W-:Y:S05]  /*0240*/  BSYNC.RECONVERGENT B0 ;  /* 0x0000000000007941 */ /* 0x000fea0003800200 */
.L_x_8:
[----:B------:R-:W-:Y:S01]  /*0250*/  HFMA2 R9, -RZ, RZ, 3.7421875, 0 ;  /* 0x437c0000ff097431 */ /* 0x000fe200000001ff */
[----:B------:R-:W-:Y:S01]  /*0260*/  MOV R0, 0x3bbb989d ;  /* 0x3bbb989d00007802 */ /* 0x000fe20000000f00 */
[----:B------:R-:W-:Y:S04]  /*0270*/  BSSY.RECONVERGENT B0, `(.L_x_11) ;  /* 0x0000015000007945 */ /* 0x000fe80003800200 */
[----:B------:R-:W-:-:S04]  /*0280*/  FFMA.SAT R0, R5, -R0, 0.5 ;  /* 0x3f00000005007423 */ /* 0x000fc80000002800 */
[----:B------:R-:W-:-:S04]  /*0290*/  FFMA.RM R0, R0, R9, 12582913 ;  /* 0x4b40000100007423 */ /* 0x000fc80000004009 */
[C---:B------:R-:W-:Y:S01]  /*02a0*/  FADD R2, R0.reuse, -12583039 ;  /* 0xcb40007f00027421 */ /* 0x040fe20000000000 */
[----:B------:R-:W-:-:S03]  /*02b0*/  IMAD.SHL.U32 R0, R0, 0x800000, RZ ;  /* 0x0080000000007824 */ /* 0x000fc600078e00ff */
[----:B------:R-:W-:-:S04]  /*02c0*/  FFMA R2, R5, -1.4426950216293334961, -R2 ;  /* 0xbfb8aa3b05027823 */ /* 0x000fc80000000802 */
[----:B------:R-:W-:-:S04]  /*02d0*/  FFMA R2, R5, -1.925963033500011079e-08, R2 ;  /* 0xb2a5706005027823 */ /* 0x000fc80000000002 */
        /* <DEDUP_REMOVED lines=8> */
[----:B------:R-:W-:Y:S01]  /*0360*/  MOV R5, R0 ;  /* 0x0000000000057202 */ /* 0x000fe20000000f00 */
[----:B------:R-:W-:Y:S06]  /*0370*/  BRA `(.L_x_13) ;  /* 0x0000000000107947 */ /* 0x000fec0003800000 */
.L_x_12:
[----:B------:R-:W0:Y:S02]  /*0380*/  MUFU.RCP R5, R0 ;  /* 0x0000000000057308 */ /* 0x000e240000001000 */
[----:B0-----:R-:W-:-:S04]  /*0390*/  FFMA R2, R0, R5, -1 ;  /* 0xbf80000000027423 */ /* 0x001fc80000000005 */
[----:B------:R-:W-:-:S04]  /*03a0*/  FADD.FTZ R2, -R2, -RZ ;  /* 0x800000ff02027221 */ /* 0x000fc80000010100 */
[----:B------:R-:W-:-:S07]  /*03b0*/  FFMA R5, R5, R2, R5 ;  /* 0x0000000205057223 */ /* 0x000fce0000000005 */
.L_x_13:
[----:B------:R-:W-:Y:S05]  /*03c0*/  BSYNC.RECONVERGENT B0 ;  /* 0x0000000000007941 */ /* 0x000fea0003800200 */
.L_x_11:
[----:B------:R-:W-:Y:S02]  /*03d0*/  HFMA2 R11, -RZ, RZ, 3.7421875, 0 ;  /* 0x437c0000ff0b7431 */ /* 0x000fe400000001ff */
[----:B------:R-:W-:Y:S01]  /*03e0*/  IMAD.MOV.U32 R9, RZ, RZ, 0x3bbb989d ;  /* 0x3bbb989dff097424 */ /* 0x000fe200078e00ff */
[----:B------:R-:W-:Y:S03]  /*03f0*/  BSSY.RECONVERGENT B0, `(.L_x_14) ;  /* 0x0000015000007945 */ /* 0x000fe60003800200 */
        /* <DEDUP_REMOVED lines=13> */
[----:B------:R-:W-:Y:S05]  /*04d0*/  CALL.REL.NOINC `($__internal_1_$__cuda_sm20_rcp_rn_f32_slowpath) ;  /* 0x00000000008c7944 */ /* 0x000fea0003c00000 */
[----:B------:R-:W-:Y:S01]  /*04e0*/  MOV R6, R0 ;  /* 0x0000000000067202 */ /* 0x000fe20000000f00 */
[----:B------:R-:W-:Y:S06]  /*04f0*/  BRA `(.L_x_16) ;  /* 0x0000000000107947 */ /* 0x000fec0003800000 */
.L_x_15:
[----:B------:R-:W0:Y:S02]  /*0500*/  MUFU.RCP R9, R0 ;  /* 0x0000000000097308 */ /* 0x000e240000001000 */
[----:B0-----:R-:W-:-:S04]  /*0510*/  FFMA R2, R0, R9, -1 ;  /* 0xbf80000000027423 */ /* 0x001fc80000000009 */
[----:B------:R-:W-:-:S04]  /*0520*/  FADD.FTZ R2, -R2, -RZ ;  /* 0x800000ff02027221 */ /* 0x000fc80000010100 */
[----:B------:R-:W-:-:S07]  /*0530*/  FFMA R6, R9, R2, R9 ;  /* 0x0000000209067223 */ /* 0x000fce0000000009 */
.L_x_16:
[----:B------:R-:W-:Y:S05]  /*0540*/  BSYNC.RECONVERGENT B0 ;  /* 0x0000000000007941 */ /* 0x000fea0003800200 */
.L_x_14:
[----:B------:R-:W-:Y:S02]  /*0550*/  HFMA2 R0, -RZ, RZ, 0.96630859375, -0.0022525787353515625 ;  /* 0x3bbb989dff007431 */ /* 0x000fe400000001ff */
[----:B------:R-:W-:Y:S01]  /*0560*/  IMAD.MOV.U32 R9, RZ, RZ, 0x437c0000 ;  /* 0x437c0000ff097424 */ /* 0x000fe200078e00ff */
[----:B------:R-:W-:Y:S02]  /*0570*/  BSSY.RECONVERGENT B0, `(.L_x_17) ;  /* 0x0000015000007945 */ /* 0x000fe40003800200 */
[----:B------:R-:W-:-:S04]  /*0580*/  FFMA.SAT R0, R7, -R0, 0.5 ;  /* 0x3f00000007007423 */ /* 0x000fc80000002800 */
[----:B------:R-:W-:-:S04]  /*0590*/  FFMA.RM R0, R0, R9, 12582913 ;  /* 0x4b40000100007423 */ /* 0x000fc80000004009 */
[C---:B------:R-:W-:Y:S01]  /*05a0*/  FADD R2, R0.reuse, -12583039 ;  /* 0xcb40007f00027421 */ /* 0x040fe20000000000 */
[----:B------:R-:W-:-:S03]  /*05b0*/  SHF.L.U32 R0, R0, 0x17, RZ ;  /* 0x0000001700007819 */ /* 0x000fc600000006ff */
        /* <DEDUP_REMOVED lines=12> */
.L_x_18:
[----:B------:R-:W0:Y:S02]  /*0680*/  MUFU.RCP R7, R0 ;  /* 0x0000000000077308 */ /* 0x000e240000001000 */
[----:B0-----:R-:W-:-:S04]  /*0690*/  FFMA R2, R0, R7, -1 ;  /* 0xbf80000000027423 */ /* 0x001fc80000000007 */
[----:B------:R-:W-:-:S04]  /*06a0*/  FADD.FTZ R2, -R2, -RZ ;  /* 0x800000ff02027221 */ /* 0x000fc80000010100 */
[----:B------:R-:W-:-:S07]  /*06b0*/  FFMA R7, R7, R2, R7 ;  /* 0x0000000207077223 */ /* 0x000fce0000000007 */
.L_x_19:
[----:B------:R-:W-:Y:S05]  /*06c0*/  BSYNC.RECONVERGENT B0 ;  /* 0x0000000000007941 */ /* 0x000fea0003800200 */
.L_x_17:
[----:B------:R-:W0:Y:S02]  /*06d0*/  LDC.64 R8, c[0x0][0x388] ;  /* 0x0000e200ff087b82 */ /* 0x000e240000000a00 */
[----:B0-----:R-:W-:-:S05]  /*06e0*/  IMAD.WIDE R2, R3, 0x4, R8 ;  /* 0x0000000403027825 */ /* 0x001fca00078e0208 */
[----:B------:R-:W-:Y:S01]  /*06f0*/  STG.E.128 desc[UR4][R2.64], R4 ;  /* 0x0000000402007986 */ /* 0x000fe2000c101d04 */
[----:B------:R-:W-:Y:S05]  /*0700*/  EXIT ;  /* 0x000000000000794d */ /* 0x000fea0003800000 */
        .weak           $__internal_1_$__cuda_sm20_rcp_rn_f32_slowpath
        .type           $__internal_1_$__cuda_sm20_rcp_rn_f32_slowpath,@function
        .size           $__internal_1_$__cuda_sm20_rcp_rn_f32_slowpath,(.L_x_34 - $__internal_1_$__cuda_sm20_rcp_rn_f32_slowpath)
$__internal_1_$__cuda_sm20_rcp_rn_f32_slowpath:
[----:B------:R-:W-:Y:S01]  /*0710*/  SHF.L.U32 R2, R0, 0x1, RZ ;  /* 0x0000000100027819 */ /* 0x000fe200000006ff */
[----:B------:R-:W-:Y:S03]  /*0720*/  BSSY.RECONVERGENT B1, `(.L_x_20) ;  /* 0x0000030000017945 */ /* 0x000fe60003800200 */
        /* <DEDUP_REMOVED lines=13> */
.L_x_21:
[----:B------:R-:W-:-:S04]  /*0800*/  IADD3 R15, PT, PT, R13, -0xfd, RZ ;  /* 0xffffff030d0f7810 */ /* 0x000fc80007ffe0ff */
        /* <DEDUP_REMOVED lines=23> */
[----:B------:R-:W-:-:S04]  /*0980*/  SEL R2, RZ, 0x1, !P0 ;  /* 0x00000001ff027807 */ /* 0x000fc80004000000 */
[----:B------:R-:W-:-:S04]  /*0990*/  IADD3 R2, PT, PT, -R2, RZ, RZ ;  /* 0x000000ff02027210 */ /* 0x000fc80007ffe1ff */
[----:B------:R-:W-:Y:S02]  /*09a0*/  ISETP.GE.AND P0, PT, R2, RZ, PT ;  /* 0x000000ff0200720c */ /* 0x000fe40003f06270 */
[----:B------:R-:W-:-:S04]  /*09b0*/  IADD3 R2, PT, PT, R13, -0xfc, RZ ;  /* 0xffffff040d027810 */ /* 0x000fc80007ffe0ff */
[----:B------:R-:W-:-:S07]  /*09c0*/  SHF.R.U32.HI R9, RZ, R2, R9 ;  /* 0x00000002ff097219 */ /* 0x000fce0000011609 */
[----:B------:R-:W-:-:S05]  /*09d0*/  @!P0 VIADD R9, R9, 0x1 ;  /* 0x0000000109098836 */ /* 0x000fca0000000000 */
[----:B------:R-:W-:-:S04]  /*09e0*/  @!P1 SHF.L.U32 R9, R9, 0x1, RZ ;  /* 0x0000000109099819 */ /* 0x000fc800000006ff */
[----:B------:R-:W-:Y:S01]  /*09f0*/  LOP3.LUT R9, R9, 0x80000000, R0, 0xf8, !PT ;  /* 0x8000000009097812 */ /* 0x000fe200078ef800 */
[----:B------:R-:W-:Y:S06]  /*0a00*/  BRA `(.L_x_22) ;  /* 0x0000000000047947 */ /* 0x000fec0003800000 */
.L_x_23:
[----:B------:R0:W1:Y:S02]  /*0a10*/  MUFU.RCP R9, R0 ;  /* 0x0000000000097308 */ /* 0x0000640000001000 */
.L_x_22:
[----:B------:R-:W-:Y:S05]  /*0a20*/  BSYNC.RECONVERGENT B1 ;  /* 0x0000000000017941 */ /* 0x000fea0003800200 */
.L_x_20:
[----:B01----:R-:W-:Y:S01]  /*0a30*/  MOV R0, R9 ;  /* 0x0000000900007202 */ /* 0x003fe20000000f00 */
[----:B------:R-:W-:-:S04]  /*0a40*/  HFMA2 R9, -RZ, RZ, 0, 0 ;  /* 0x00000000ff097431 */ /* 0x000fc800000001ff */
[----:B------:R-:W-:Y:S05]  /*0a50*/  RET.REL.NODEC R8 `(_Z21kernel2_sigmoid_4fp32PfS_i) ;  /* 0xfffffff408687950 */ /* 0x000fea0003c3ffff */
.L_x_24:
        /* <DEDUP_REMOVED lines=10> */
.L_x_34:


//--------------------- .text._Z20kernel1_sigmoid_fp32PfS_i --------------------------
	.section	.text._Z20kernel1_sigmoid_fp32PfS_i,"ax",@progbits
	.align	128
        .global         _Z20kernel1_sigmoid_fp32PfS_i
        .type           _Z20kernel1_sigmoid_fp32PfS_i,@function
        .size           _Z20kernel1_sigmoid_fp32PfS_i,(.L_x_35 - _Z20kernel1_sigmoid_fp32PfS_i)
        .other          _Z20kernel1_sigmoid_fp32PfS_i,@"STO_CUDA_ENTRY STV_DEFAULT"
_Z20kernel1_sigmoid_fp32PfS_i:
.text._Z20kernel1_sigmoid_fp32PfS_i:
        /* <DEDUP_REMOVED lines=11> */
[----:B-1----:R-:W2:Y:S01]  /*00b0*/  LDG.E R4, desc[UR4][R4.64] ;  /* 0x0000000404047981 */ /* 0x002ea2000c1e1900 */
[----:B------:R-:W-:Y:S01]  /*00c0*/  IMAD.MOV.U32 R7, RZ, RZ, 0x3bbb989d ;  /* 0x3bbb989dff077424 */ /* 0x000fe200078e00ff */
[----:B------:R-:W-:Y:S01]  /*00d0*/  BSSY.RECONVERGENT B0, `(.L_x_25) ;  /* 0x0000015000007945 */ /* 0x000fe20003800200 */
[----:B------:R-:W-:Y:S02]  /*00e0*/  IMAD.MOV.U32 R9, RZ, RZ, 0x437c0000 ;  /* 0x437c0000ff097424 */ /* 0x000fe400078e00ff */
[----:B--2---:R-:W-:-:S04]  /*00f0*/  FFMA.SAT R0, R4, -R7, 0.5 ;  /* 0x3f00000004007423 */ /* 0x004fc80000002807 */
        /* <DEDUP_REMOVED lines=12> */
[----:B------:R-:W-:Y:S05]  /*01c0*/  CALL.REL.NOINC `($__internal_2_$__cuda_sm20_rcp_rn_f32_slowpath) ;  /* 0x0000000000287944 */ /* 0x000fea0003c00000 */
[----:B------:R-:W-:Y:S05]  /*01d0*/  BRA `(.L_x_27) ;  /* 0x0000000000107947 */ /* 0x000fea0003800000 */
.L_x_26:
[----:B------:R-:W0:Y:S02]  /*01e0*/  MUFU.RCP R7, R0 ;  /* 0x0000000000077308 */ /* 0x000e240000001000 */
[----:B0-----:R-:W-:-:S04]  /*01f0*/  FFMA R2, R0, R7, -1 ;  /* 0xbf80000000027423 */ /* 0x001fc80000000007 */
[----:B------:R-:W-:-:S04]  /*0200*/  FADD.FTZ R2, -R2, -RZ ;  /* 0x800000ff02027221 */ /* 0x000fc80000010100 */
[----:B------:R-:W-:-:S07]  /*0210*/  FFMA R7, R7, R2, R7 ;  /* 0x0000000207077223 */ /* 0x000fce0000000007 */
.L_x_27:
[----:B------:R-:W-:Y:S05]  /*0220*/  BSYNC.RECONVERGENT B0 ;  /* 0x0000000000007941 */ /* 0x000fea0003800200 */
.L_x_25:
[----:B------:R-:W0:Y:S02]  /*0230*/  LDC.64 R4, c[0x0][0x388] ;  /* 0x0000e200ff047b82 */ /* 0x000e240000000a00 */
[----:B0-----:R-:W-:-:S05]  /*0240*/  IMAD.WIDE R2, R3, 0x4, R4 ;  /* 0x0000000403027825 */ /* 0x001fca00078e0204 */
[----:B------:R-:W-:Y:S01]  /*0250*/  STG.E desc[UR4][R2.64], R7 ;  /* 0x0000000702007986 */ /* 0x000fe2000c101904 */
[----:B------:R-:W-:Y:S05]  /*0260*/  EXIT ;  /* 0x000000000000794d */ /* 0x000fea0003800000 */
        .weak           $__internal_2_$__cuda_sm20_rcp_rn_f32_slowpath
        .type           $__internal_2_$__cuda_sm20_rcp_rn_f32_slowpath,@function
        .size           $__internal_2_$__cuda_sm20_rcp_rn_f32_slowpath,(.L_x_35 - $__internal_2_$__cuda_sm20_rcp_rn_f32_slowpath)
$__internal_2_$__cuda_sm20_rcp_rn_f32_slowpath:
        /* <DEDUP_REMOVED lines=15> */
.L_x_29:
        /* <DEDUP_REMOVED lines=33> */
.L_x_31:
[----:B------:R0:W1:Y:S02]  /*0570*/  MUFU.RCP R5, R0 ;  /* 0x0000000000057308 */ /* 0x0000640000001000 */
.L_x_30:
[----:B------:R-:W-:Y:S05]  /*0580*/  BSYNC.RECONVERGENT B1 ;  /* 0x0000000000017941 */ /* 0x000fea0003800200 */
.L_x_28:
[----:B-1----:R-:W-:Y:S02]  /*0590*/  IMAD.MOV.U32 R7, RZ, RZ, R5 ;  /* 0x000000ffff077224 */ /* 0x002fe400078e0005 */
[----:B------:R-:W-:-:S04]  /*05a0*/  HFMA2 R5, -RZ, RZ, 0, 0 ;  /* 0x00000000ff057431 */ /* 0x000fc800000001ff */
[----:B0-----:R-:W-:Y:S05]  /*05b0*/  RET.REL.NODEC R4 `(_Z20kernel1_sigmoid_fp32PfS_i) ;  /* 0xfffffff804907950 */ /* 0x001fea0003c3ffff */
.L_x_32:
        /* <DEDUP_REMOVED lines=12> */
.L_x_35:


//--------------------- .nv.shared.reserved.0     --------------------------
	.section	.nv.shared.reserved.0,"aw",@nobits
	.weak		__nv_reservedSMEM_offset_0_alias
	.size		__nv_reservedSMEM_offset_0_alias, 0, 64
	.other		__nv_reservedSMEM_offset_0_alias,@"STO_CUDA_RESERVED_SHARED STV_DEFAULT"
__nv_reservedSMEM_offset_0_alias:
	.zero		0
	.zero		64


//--------------------- .nv.constant0._Z20kernel3_sigmoid_fp16P6__halfS0_i --------------------------
	.section	.nv.constant0._Z20kernel3_sigmoid_fp16P6__halfS0_i,"a",@progbits
	.sectionflags	@""
	.align	4
.nv.constant0._Z20kernel3_sigmoid_fp16P6__halfS0_i:
	.zero		916


//--------------------- .nv.constant0._Z21kernel2_sigmoid_4fp32PfS_i --------------------------
	.section	.nv.constant0._Z21kernel2_sigmoid_4fp32PfS_i,"a",@progbits
	.sectionflags	@""
	.align	4
.nv.constant0._Z21kernel2_sigmoid_4fp32PfS_i:
	.zero		916


//--------------------- .nv.constant0._Z20kernel1_sigmoid_fp32PfS_i --------------------------
	.section	.nv.constant0._Z20kernel1_sigmoid_fp32PfS_i,"a",@progbits
	.sectionflags	@""
	.align	4
.nv.constant0._Z20kernel1_sigmoid_fp32PfS_i:
	.zero		916


//--------------------- SYMBOLS --------------------------

	.type		.nv.reservedSmem.offset0,@object
	.size		.nv.reservedSmem.offset0,0x4
